	.headerflags	@"EF_CUDA_TEXMODE_UNIFIED EF_CUDA_64BIT_ADDRESS EF_CUDA_ACCELERATORS EF_CUDA_SM90 EF_CUDA_VIRTUAL_SM(EF_CUDA_SM90)"
	.elftype	@"ET_EXEC"


//--------------------- .nv.info                  --------------------------
	.section	.nv.info,"",@"SHT_CUDA_INFO"
	.align	4


	//----- nvinfo : EIATTR_REGCOUNT
	.align		4
        /*0000*/ 	.byte	0x04, 0x2f
        /*0002*/ 	.short	(.L_3 - .L_2)
	.align		4
.L_2:
        /*0004*/ 	.word	index@(triton_poi_fused__native_batch_norm_legit_no_training_add_relu_9)
        /*0008*/ 	.word	0x00000014


	//----- nvinfo : EIATTR_MIN_STACK_SIZE
	.align		4
.L_3:
        /*000c*/ 	.byte	0x04, 0x12
        /*000e*/ 	.short	(.L_5 - .L_4)
	.align		4
.L_4:
        /*0010*/ 	.word	index@(triton_poi_fused__native_batch_norm_legit_no_training_add_relu_9)
        /*0014*/ 	.word	0x00000000


	//----- nvinfo : EIATTR_FRAME_SIZE
	.align		4
.L_5:
        /*0018*/ 	.byte	0x04, 0x11
        /*001a*/ 	.short	(.L_7 - .L_6)
	.align		4
.L_6:
        /*001c*/ 	.word	index@(triton_poi_fused__native_batch_norm_legit_no_training_add_relu_9)
        /*0020*/ 	.word	0x00000000


	//----- nvinfo : EIATTR_MIN_STACK_SIZE
	.align		4
.L_7:
        /*0024*/ 	.byte	0x04, 0x12
        /*0026*/ 	.short	(.L_9 - .L_8)
	.align		4
.L_8:
        /*0028*/ 	.word	index@(triton_poi_fused__native_batch_norm_legit_no_training_add_relu_9)
        /*002c*/ 	.word	0x00000000
.L_9:


//--------------------- .nv.info.triton_poi_fused__native_batch_norm_legit_no_training_add_relu_9 --------------------------
	.section	.nv.info.triton_poi_fused__native_batch_norm_legit_no_training_add_relu_9,"",@"SHT_CUDA_INFO"
	.sectionflags	@""
	.align	4


	//----- nvinfo : EIATTR_CUDA_API_VERSION
	.align		4
        /*0000*/ 	.byte	0x04, 0x37
        /*0002*/ 	.short	(.L_11 - .L_10)
.L_10:
        /*0004*/ 	.word	0x0000007c


	//----- nvinfo : EIATTR_KPARAM_INFO
	.align		4
.L_11:
        /*0008*/ 	.byte	0x04, 0x17
        /*000a*/ 	.short	(.L_13 - .L_12)
.L_12:
        /*000c*/ 	.word	0x00000000
        /*0010*/ 	.short	0x0007
        /*0012*/ 	.short	0x0038
        /*0014*/ 	.byte	0x00, 0xf0, 0x11, 0x00


	//----- nvinfo : EIATTR_KPARAM_INFO
	.align		4
.L_13:
        /*0018*/ 	.byte	0x04, 0x17
        /*001a*/ 	.short	(.L_15 - .L_14)
.L_14:
        /*001c*/ 	.word	0x00000000
        /*0020*/ 	.short	0x0006
        /*0022*/ 	.short	0x0030
        /*0024*/ 	.byte	0x00, 0xf4, 0x21, 0x00


	//----- nvinfo : EIATTR_KPARAM_INFO
	.align		4
.L_15:
        /*0028*/ 	.byte	0x04, 0x17
        /*002a*/ 	.short	(.L_17 - .L_16)
.L_16:
        /*002c*/ 	.word	0x00000000
        /*0030*/ 	.short	0x0005
        /*0032*/ 	.short	0x0028
        /*0034*/ 	.byte	0x00, 0xf4, 0x21, 0x00


	//----- nvinfo : EIATTR_KPARAM_INFO
	.align		4
.L_17:
        /*0038*/ 	.byte	0x04, 0x17
        /*003a*/ 	.short	(.L_19 - .L_18)
.L_18:
        /*003c*/ 	.word	0x00000000
        /*0040*/ 	.short	0x0004
        /*0042*/ 	.short	0x0020
        /*0044*/ 	.byte	0x00, 0xf4, 0x21, 0x00


	//----- nvinfo : EIATTR_KPARAM_INFO
	.align		4
.L_19:
        /*0048*/ 	.byte	0x04, 0x17
        /*004a*/ 	.short	(.L_21 - .L_20)
.L_20:
        /*004c*/ 	.word	0x00000000
        /*0050*/ 	.short	0x0003
        /*0052*/ 	.short	0x0018
        /*0054*/ 	.byte	0x00, 0xf4, 0x21, 0x00


	//----- nvinfo : EIATTR_KPARAM_INFO
	.align		4
.L_21:
        /*0058*/ 	.byte	0x04, 0x17
        /*005a*/ 	.short	(.L_23 - .L_22)
.L_22:
        /*005c*/ 	.word	0x00000000
        /*0060*/ 	.short	0x0002
        /*0062*/ 	.short	0x0010
        /*0064*/ 	.byte	0x00, 0xf4, 0x21, 0x00


	//----- nvinfo : EIATTR_KPARAM_INFO
	.align		4
.L_23:
        /*0068*/ 	.byte	0x04, 0x17
        /*006a*/ 	.short	(.L_25 - .L_24)
.L_24:
        /*006c*/ 	.word	0x00000000
        /*0070*/ 	.short	0x0001
        /*0072*/ 	.short	0x0008
        /*0074*/ 	.byte	0x00, 0xf4, 0x21, 0x00


	//----- nvinfo : EIATTR_KPARAM_INFO
	.align		4
.L_25:
        /*0078*/ 	.byte	0x04, 0x17
        /*007a*/ 	.short	(.L_27 - .L_26)
.L_26:
        /*007c*/ 	.word	0x00000000
        /*0080*/ 	.short	0x0000
        /*0082*/ 	.short	0x0000
        /*0084*/ 	.byte	0x00, 0xf4, 0x21, 0x00


	//----- nvinfo : EIATTR_SPARSE_MMA_MASK
	.align		4
.L_27:
        /*0088*/ 	.byte	0x03, 0x50
        /*008a*/ 	.short	0x0000


	//----- nvinfo : EIATTR_MAXREG_COUNT
	.align		4
        /*008c*/ 	.byte	0x03, 0x1b
        /*008e*/ 	.short	0x00ff


	//----- nvinfo : EIATTR_EXIT_INSTR_OFFSETS
	.align		4
        /*0090*/ 	.byte	0x04, 0x1c
        /*0092*/ 	.short	(.L_29 - .L_28)


	//   ....[0]....
.L_28:
        /*0094*/ 	.word	0x00000420


	//----- nvinfo : EIATTR_REQNTID
	.align		4
.L_29:
        /*0098*/ 	.byte	0x04, 0x10
        /*009a*/ 	.short	(.L_31 - .L_30)
.L_30:
        /*009c*/ 	.word	0x00000100
        /*00a0*/ 	.word	0x00000001
        /*00a4*/ 	.word	0x00000001


	//----- nvinfo : EIATTR_CBANK_PARAM_SIZE
	.align		4
.L_31:
        /*00a8*/ 	.byte	0x03, 0x19
        /*00aa*/ 	.short	0x003c


	//----- nvinfo : EIATTR_PARAM_CBANK
	.align		4
        /*00ac*/ 	.byte	0x04, 0x0a
        /*00ae*/ 	.short	(.L_33 - .L_32)
	.align		4
.L_32:
        /*00b0*/ 	.word	index@(.nv.constant0.triton_poi_fused__native_batch_norm_legit_no_training_add_relu_9)
        /*00b4*/ 	.short	0x0210
        /*00b6*/ 	.short	0x003c


	//----- nvinfo : EIATTR_SW_WAR
	.align		4
.L_33:
        /*00b8*/ 	.byte	0x04, 0x36
        /*00ba*/ 	.short	(.L_35 - .L_34)
.L_34:
        /*00bc*/ 	.word	0x00000008
.L_35:


//--------------------- .nv.callgraph             --------------------------
	.section	.nv.callgraph,"",@"SHT_CUDA_CALLGRAPH"
	.align	4
	.sectionentsize	8
	.align		4
        /*0000*/ 	.word	0x00000000
	.align		4
        /*0004*/ 	.word	0xffffffff
	.align		4
        /*0008*/ 	.word	0x00000000
	.align		4
        /*000c*/ 	.word	0xfffffffe
	.align		4
        /*0010*/ 	.word	0x00000000
	.align		4
        /*0014*/ 	.word	0xfffffffd
	.align		4
        /*0018*/ 	.word	0x00000000
	.align		4
        /*001c*/ 	.word	0xfffffffc


//--------------------- .nv.constant4             --------------------------
	.section	.nv.constant4,"a",@progbits
	.align	8
	.align		8
.nv.constant4:
        /*0000*/ 	.dword	_$_str
	.align		8
        /*0008*/ 	.dword	_$_str_$_2


//--------------------- .text.triton_poi_fused__native_batch_norm_legit_no_training_add_relu_9 --------------------------
	.section	.text.triton_poi_fused__native_batch_norm_legit_no_training_add_relu_9,"ax",@progbits
	.align	128
        .global         triton_poi_fused__native_batch_norm_legit_no_training_add_relu_9
        .type           triton_poi_fused__native_batch_norm_legit_no_training_add_relu_9,@function
        .size           triton_poi_fused__native_batch_norm_legit_no_training_add_relu_9,(.L_x_1 - triton_poi_fused__native_batch_norm_legit_no_training_add_relu_9)
        .other          triton_poi_fused__native_batch_norm_legit_no_training_add_relu_9,@"STO_CUDA_ENTRY STV_DEFAULT"
triton_poi_fused__native_batch_norm_legit_no_training_add_relu_9:
.text.triton_poi_fused__native_batch_norm_legit_no_training_add_relu_9:
[----:B------:R-:W-:Y:S01]  /*0000*/  LDC R1, c[0x0][0x28] ;  /* 0x00000a00ff017b82 */ /* 0x000fe20000000800 */
[----:B------:R-:W1:Y:S07]  /*0010*/  S2R R0, SR_TID.X ;  /* 0x0000000000007919 */ /* 0x000e6e0000002100 */
[----:B------:R-:W2:Y:S01]  /*0020*/  LDC.64 R2, c[0x0][0x220] ;  /* 0x00008800ff027b82 */ /* 0x000ea20000000a00 */
[----:B------:R-:W-:Y:S01]  /*0030*/  ULDC.64 UR4, c[0x0][0x208] ;  /* 0x0000820000047ab9 */ /* 0x000fe20000000a00 */
[----:B------:R-:W3:Y:S06]  /*0040*/  S2R R7, SR_CTAID.X ;  /* 0x0000000000077919 */ /* 0x000eec0000002500 */
[----:B------:R-:W4:Y:S08]  /*0050*/  LDC.64 R8, c[0x0][0x228] ;  /* 0x00008a00ff087b82 */ /* 0x000f300000000a00 */
[----:B------:R-:W5:Y:S08]  /*0060*/  LDC.64 R10, c[0x0][0x230] ;  /* 0x00008c00ff0a7b82 */ /* 0x000f700000000a00 */
[----:B------:R-:W4:Y:S01]  /*0070*/  LDC.64 R12, c[0x0][0x238] ;  /* 0x00008e00ff0c7b82 */ /* 0x000f220000000a00 */
[----:B-1----:R-:W-:-:S02]  /*0080*/  SHF.L.U32 R0, R0, 0x1, RZ ;  /* 0x0000000100007819 */ /* 0x002fc400000006ff */
[----:B---3--:R-:W-:Y:S02]  /*0090*/  SHF.R.S32.HI R5, RZ, 0x16, R7 ;  /* 0x00000016ff057819 */ /* 0x008fe40000011407 */
[----:B------:R-:W-:Y:S02]  /*00a0*/  LOP3.LUT R0, R0, 0x1fe, RZ, 0xc0, !PT ;  /* 0x000001fe00007812 */ /* 0x000fe400078ec0ff */
[----:B------:R-:W-:Y:S02]  /*00b0*/  SGXT R5, R5, 0x1 ;  /* 0x000000010505781a */ /* 0x000fe40000000200 */
[----:B------:R-:W-:Y:S02]  /*00c0*/  LEA R0, R7, R0, 0x9 ;  /* 0x0000000007007211 */ /* 0x000fe400078e48ff */
[----:B------:R-:W1:Y:S02]  /*00d0*/  LDC.64 R6, c[0x0][0x218] ;  /* 0x00008600ff067b82 */ /* 0x000e640000000a00 */
[----:B------:R-:W-:-:S04]  /*00e0*/  LEA.HI R5, R5, R0, RZ, 0x5 ;  /* 0x0000000005057211 */ /* 0x000fc800078f28ff */
[----:B------:R-:W-:-:S04]  /*00f0*/  LOP3.LUT R5, R5, 0xffffffe0, RZ, 0xc0, !PT ;  /* 0xffffffe005057812 */ /* 0x000fc800078ec0ff */
[----:B------:R-:W-:Y:S02]  /*0100*/  IADD3 R15, R0, -R5, RZ ;  /* 0x80000005000f7210 */ /* 0x000fe40007ffe0ff */
[----:B------:R-:W3:Y:S03]  /*0110*/  LDC.64 R4, c[0x0][0x210] ;  /* 0x00008400ff047b82 */ /* 0x000ee60000000a00 */
[----:B--2---:R-:W-:-:S06]  /*0120*/  IMAD.WIDE R2, R15, 0x4, R2 ;  /* 0x000000040f027825 */ /* 0x004fcc00078e0202 */
[----:B------:R-:W2:Y:S01]  /*0130*/  LDG.E.EL.64 R2, desc[UR4][R2.64] ;  /* 0x0000000402027981 */ /* 0x000ea2000c2e1b00 */
[----:B-1----:R-:W-:-:S04]  /*0140*/  IMAD.WIDE R6, R15, 0x4, R6 ;  /* 0x000000040f067825 */ /* 0x002fc800078e0206 */
[C---:B----4-:R-:W-:Y:S02]  /*0150*/  IMAD.WIDE R8, R15.reuse, 0x4, R8 ;  /* 0x000000040f087825 */ /* 0x050fe400078e0208 */
[----:B------:R-:W4:Y:S02]  /*0160*/  LDG.E.EL.64 R6, desc[UR4][R6.64] ;  /* 0x0000000406067981 */ /* 0x000f24000c2e1b00 */
[----:B-----5:R-:W-:Y:S02]  /*0170*/  IMAD.WIDE R10, R15, 0x4, R10 ;  /* 0x000000040f0a7825 */ /* 0x020fe400078e020a */
[----:B------:R-:W5:Y:S02]  /*0180*/  LDG.E.EL.64 R8, desc[UR4][R8.64] ;  /* 0x0000000408087981 */ /* 0x000f64000c2e1b00 */
[C---:B---3--:R-:W-:Y:S02]  /*0190*/  IMAD.WIDE R4, R0.reuse, 0x4, R4 ;  /* 0x0000000400047825 */ /* 0x048fe400078e0204 */
[----:B------:R-:W5:Y:S04]  /*01a0*/  LDG.E.EL.64 R10, desc[UR4][R10.64] ;  /* 0x000000040a0a7981 */ /* 0x000f68000c2e1b00 */
[----:B------:R-:W4:Y:S01]  /*01b0*/  LDG.E.64 R4, desc[UR4][R4.64] ;  /* 0x0000000404047981 */ /* 0x000f22000c1e1b00 */
[----:B0-----:R-:W-:-:S06]  /*01c0*/  IMAD.WIDE R12, R0, 0x4, R12 ;  /* 0x00000004000c7825 */ /* 0x001fcc00078e020c */
[----:B------:R-:W3:Y:S01]  /*01d0*/  LDG.E.64 R12, desc[UR4][R12.64] ;  /* 0x000000040c0c7981 */ /* 0x000ee2000c1e1b00 */
[----:B------:R-:W-:Y:S01]  /*01e0*/  HFMA2.MMA R16, -RZ, RZ, 1.625, 0 ;  /* 0x3e800000ff107435 */ /* 0x000fe200000001ff */
[----:B--2---:R-:W-:Y:S01]  /*01f0*/  FADD R2, R2, 9.9999997473787516356e-06 ;  /* 0x3727c5ac02027421 */ /* 0x004fe20000000000 */
[----:B------:R-:W-:-:S03]  /*0200*/  FADD R3, R3, 9.9999997473787516356e-06 ;  /* 0x3727c5ac03037421 */ /* 0x000fc60000000000 */
[----:B------:R-:W0:Y:S08]  /*0210*/  MUFU.SQRT R14, R2 ;  /* 0x00000002000e7308 */ /* 0x000e300000002000 */
[----:B------:R1:W2:Y:S01]  /*0220*/  MUFU.SQRT R15, R3 ;  /* 0x00000003000f7308 */ /* 0x0002a20000002000 */
[C---:B0-----:R-:W-:Y:S02]  /*0230*/  FSETP.GT.AND P0, PT, R14.reuse, 8.50705917302346158658e+37, PT ;  /* 0x7e8000000e00780b */ /* 0x041fe40003f04000 */
[----:B------:R-:W-:Y:S01]  /*0240*/  FSETP.GEU.AND P2, PT, R14, 1.175494350822287508e-38, PT ;  /* 0x008000000e00780b */ /* 0x000fe20003f4e000 */
[----:B-1----:R-:W0:Y:S01]  /*0250*/  LDC.64 R2, c[0x0][0x240] ;  /* 0x00009000ff027b82 */ /* 0x002e220000000a00 */
[----:B--2---:R-:W-:-:S02]  /*0260*/  FSETP.GT.AND P1, PT, R15, 8.50705917302346158658e+37, PT ;  /* 0x7e8000000f00780b */ /* 0x004fc40003f24000 */
[----:B------:R-:W-:-:S07]  /*0270*/  FSETP.GEU.AND P3, PT, R15, 1.175494350822287508e-38, PT ;  /* 0x008000000f00780b */ /* 0x000fce0003f6e000 */
[----:B------:R-:W-:-:S04]  /*0280*/  @P0 FMUL R14, R14, 0.25 ;  /* 0x3e8000000e0e0820 */ /* 0x000fc80000400000 */
[----:B------:R-:W-:Y:S01]  /*0290*/  @!P2 FMUL R14, R14, 16777216 ;  /* 0x4b8000000e0ea820 */ /* 0x000fe20000400000 */
[----:B------:R-:W-:-:S04]  /*02a0*/  @P1 FMUL R15, R15, 0.25 ;  /* 0x3e8000000f0f1820 */ /* 0x000fc80000400000 */
[----:B------:R-:W-:Y:S01]  /*02b0*/  @!P3 FMUL R15, R15, 16777216 ;  /* 0x4b8000000f0fb820 */ /* 0x000fe20000400000 */
[----:B------:R-:W1:Y:S01]  /*02c0*/  MUFU.RCP R14, R14 ;  /* 0x0000000e000e7308 */ /* 0x000e620000001000 */
[----:B------:R-:W-:-:S07]  /*02d0*/  FSEL R17, R16, 1, P0 ;  /* 0x3f80000010117808 */ /* 0x000fce0000000000 */
[----:B------:R-:W2:Y:S01]  /*02e0*/  MUFU.RCP R15, R15 ;  /* 0x0000000f000f7308 */ /* 0x000ea20000001000 */
[----:B------:R-:W-:Y:S01]  /*02f0*/  FSEL R16, R16, 1, P1 ;  /* 0x3f80000010107808 */ /* 0x000fe20000800000 */
[----:B------:R-:W-:Y:S01]  /*0300*/  @!P2 FMUL R17, R17, 16777216 ;  /* 0x4b8000001111a820 */ /* 0x000fe20000400000 */
[----:B----4-:R-:W-:-:S03]  /*0310*/  FADD R4, R4, -R6 ;  /* 0x8000000604047221 */ /* 0x010fc60000000000 */
[----:B------:R-:W-:Y:S01]  /*0320*/  @!P3 FMUL R16, R16, 16777216 ;  /* 0x4b8000001010b820 */ /* 0x000fe20000400000 */
[----:B-1----:R-:W-:Y:S01]  /*0330*/  FMUL R17, R14, R17 ;  /* 0x000000110e117220 */ /* 0x002fe20000400000 */
[----:B------:R-:W-:-:S03]  /*0340*/  FADD R5, R5, -R7 ;  /* 0x8000000705057221 */ /* 0x000fc60000000000 */
[----:B------:R-:W-:Y:S01]  /*0350*/  FMUL R17, R4, R17 ;  /* 0x0000001104117220 */ /* 0x000fe20000400000 */
[----:B--2---:R-:W-:-:S03]  /*0360*/  FMUL R16, R15, R16 ;  /* 0x000000100f107220 */ /* 0x004fc60000400000 */
[----:B-----5:R-:W-:Y:S01]  /*0370*/  FFMA R17, R8, R17, R10 ;  /* 0x0000001108117223 */ /* 0x020fe2000000000a */
[----:B------:R-:W-:-:S04]  /*0380*/  FMUL R16, R5, R16 ;  /* 0x0000001005107220 */ /* 0x000fc80000400000 */
[----:B------:R-:W-:Y:S01]  /*0390*/  FFMA R16, R9, R16, R11 ;  /* 0x0000001009107223 */ /* 0x000fe2000000000b */
[----:B---3--:R-:W-:Y:S01]  /*03a0*/  FSETP.GEU.AND P0, PT, R17, -R12, PT ;  /* 0x8000000c1100720b */ /* 0x008fe20003f0e000 */
[----:B------:R-:W-:Y:S02]  /*03b0*/  FADD R12, R12, R17 ;  /* 0x000000110c0c7221 */ /* 0x000fe40000000000 */
[----:B------:R-:W-:Y:S01]  /*03c0*/  FADD R4, R13, R16 ;  /* 0x000000100d047221 */ /* 0x000fe20000000000 */
[----:B------:R-:W-:Y:S01]  /*03d0*/  FSETP.GEU.AND P1, PT, R16, -R13, PT ;  /* 0x8000000d1000720b */ /* 0x000fe20003f2e000 */
[----:B0-----:R-:W-:Y:S01]  /*03e0*/  IMAD.WIDE R2, R0, 0x4, R2 ;  /* 0x0000000400027825 */ /* 0x001fe200078e0202 */
[----:B------:R-:W-:Y:S02]  /*03f0*/  FSEL R12, R12, RZ, P0 ;  /* 0x000000ff0c0c7208 */ /* 0x000fe40000000000 */
[----:B------:R-:W-:-:S05]  /*0400*/  FSEL R13, R4, RZ, P1 ;  /* 0x000000ff040d7208 */ /* 0x000fca0000800000 */
[----:B------:R-:W-:Y:S01]  /*0410*/  STG.E.64 desc[UR4][R2.64], R12 ;  /* 0x0000000c02007986 */ /* 0x000fe2000c101b04 */
[----:B------:R-:W-:Y:S05]  /*0420*/  EXIT ;  /* 0x000000000000794d */ /* 0x000fea0003800000 */
.L_x_0:
[----:B------:R-:W-:-:S00]  /*0430*/  BRA `(.L_x_0) ;  /* 0xfffffffc00fc7947 */ /* 0x000fc0000383ffff */
[----:B------:R-:W-:-:S00]  /*0440*/  NOP ;  /* 0x0000000000007918 */ /* 0x000fc00000000000 */
        /* <DEDUP_REMOVED lines=11> */
.L_x_1:


//--------------------- .nv.global.init           --------------------------
	.section	.nv.global.init,"aw",@progbits
.nv.global.init:
	.type		_$_str,@object
	.size		_$_str,(_$_str_$_2 - _$_str)
_$_str:
        /*0000*/ 	.byte	0x5f, 0x5f, 0x43, 0x55, 0x44, 0x41, 0x5f, 0x46, 0x54, 0x5a, 0x00
	.type		_$_str_$_2,@object
	.size		_$_str_$_2,(.L_1 - _$_str_$_2)
_$_str_$_2:
        /*000b*/ 	.byte	0x5f, 0x5f, 0x43, 0x55, 0x44, 0x41, 0x5f, 0x50, 0x52, 0x45, 0x43, 0x5f, 0x53, 0x51, 0x52, 0x54
        /*001b*/ 	.byte	0x00
.L_1:


//--------------------- .nv.constant0.triton_poi_fused__native_batch_norm_legit_no_training_add_relu_9 --------------------------
	.section	.nv.constant0.triton_poi_fused__native_batch_norm_legit_no_training_add_relu_9,"a",@progbits
	.sectionflags	@""
	.align	4
.nv.constant0.triton_poi_fused__native_batch_norm_legit_no_training_add_relu_9:
	.zero		588
